//
// Generated by NVIDIA NVVM Compiler
//
// Compiler Build ID: CL-36424714
// Cuda compilation tools, release 13.0, V13.0.88
// Based on NVVM 20.0.0
//

.version 9.0
.target sm_100
.address_size 64

	// .globl	_Z6kernelv
.extern .func  (.param .b32 func_retval0) vprintf
(
	.param .b64 vprintf_param_0,
	.param .b64 vprintf_param_1
)
;
.global .align 1 .b8 $str[18] = {104, 101, 108, 108, 111, 32, 119, 111, 114, 108, 100, 32, 103, 112, 117, 32, 10};

.visible .entry _Z6kernelv()
{
	.reg .b32 	%r<3>;
	.reg .b64 	%rd<3>;

	mov.u64 	%rd1, $str;
	cvta.global.u64 	%rd2, %rd1;
	{ // callseq 0, 0
	.param .b64 param0;
	st.param.b64 	[param0], %rd2;
	.param .b64 param1;
	st.param.b64 	[param1], 0;
	.param .b32 retval0;
	call.uni (retval0), 
	vprintf, 
	(
	param0, 
	param1
	);
	ld.param.b32 	%r1, [retval0];
	} // callseq 0
	ret;

}


// ===== COMPILED SASS (sm_100) =====

	.target	sm_100

	.elftype	@"ET_EXEC"


//--------------------- .note.nv.tkinfo           --------------------------
	.section	.note.nv.tkinfo,"",@"SHT_NOTE"
	.sectionflags	@"SHF_NOTE_NV_TKINFO"
	.tkinfo
        /*0018*/ 	.word	0x00000002
        /*0030*/ 	.string	""
        /*0030*/ 	.string	"ptxas"
        /*0030*/ 	.string	"Cuda compilation tools, release 13.0, V13.0.88"
        /*0030*/ 	.string	"Build cuda_13.0.r13.0/compiler.36424714_0"
        /*0030*/ 	.string	"-arch sm_100 -m 64 "



//--------------------- .note.nv.cuinfo           --------------------------
	.section	.note.nv.cuinfo,"",@"SHT_NOTE"
	.sectionflags	@"SHF_NOTE_NV_CUINFO"
        /*0018*/ 	.short	0x0002
        /*001a*/ 	.short	0x0064
        /*001c*/ 	.short	0x0082
	.zero		2


//--------------------- .nv.info                  --------------------------
	.section	.nv.info,"",@"SHT_CUDA_INFO"
	.align	4


	//----- nvinfo : EIATTR_REGCOUNT
	.align		4
        /*0000*/ 	.byte	0x04, 0x2f
        /*0002*/ 	.short	(.L_2 - .L_1)
	.align		4
.L_1:
        /*0004*/ 	.word	index@(_Z6kernelv)
        /*0008*/ 	.word	0x00000018


	//----- nvinfo : EIATTR_FRAME_SIZE
	.align		4
.L_2:
        /*000c*/ 	.byte	0x04, 0x11
        /*000e*/ 	.short	(.L_4 - .L_3)
	.align		4
.L_3:
        /*0010*/ 	.word	index@(_Z6kernelv)
        /*0014*/ 	.word	0x00000000


	//----- nvinfo : EIATTR_MIN_STACK_SIZE
	.align		4
.L_4:
        /*0018*/ 	.byte	0x04, 0x12
        /*001a*/ 	.short	(.L_6 - .L_5)
	.align		4
.L_5:
        /*001c*/ 	.word	index@(_Z6kernelv)
        /*0020*/ 	.word	0x00000000
.L_6:


//--------------------- .nv.compat                --------------------------
	.section	.nv.compat,"",@"SHT_CUDA_COMPAT_INFO"
	.align	4
        /*0000*/ 	.byte	0x02, 0x09, 0x00, 0x00, 0x02, 0x02, 0x01, 0x00, 0x02, 0x05, 0x05, 0x00, 0x03, 0x07, 0x01, 0x01
        /*0010*/ 	.byte	0x02, 0x03, 0x00, 0x00, 0x02, 0x06, 0x01, 0x00, 0x04, 0x0b, 0x08, 0x00, 0x09, 0x00, 0x00, 0x00
        /*0020*/ 	.byte	0x00, 0x00, 0x00, 0x00


//--------------------- .nv.info._Z6kernelv       --------------------------
	.section	.nv.info._Z6kernelv,"",@"SHT_CUDA_INFO"
	.sectionflags	@""
	.align	4


	//----- nvinfo : EIATTR_CUDA_API_VERSION
	.align		4
        /*0000*/ 	.byte	0x04, 0x37
        /*0002*/ 	.short	(.L_8 - .L_7)
.L_7:
        /*0004*/ 	.word	0x00000082


	//----- nvinfo : EIATTR_SPARSE_MMA_MASK
	.align		4
.L_8:
        /*0008*/ 	.byte	0x03, 0x50
        /*000a*/ 	.short	0x0000


	//----- nvinfo : EIATTR_MAXREG_COUNT
	.align		4
        /*000c*/ 	.byte	0x03, 0x1b
        /*000e*/ 	.short	0x00ff


	//----- nvinfo : EIATTR_EXTERNS
	.align		4
        /*0010*/ 	.byte	0x04, 0x0f
        /*0012*/ 	.short	(.L_10 - .L_9)


	//   ....[0]....
	.align		4
.L_9:
        /*0014*/ 	.word	index@(vprintf)


	//----- nvinfo : EIATTR_MERCURY_ISA_VERSION
	.align		4
.L_10:
        /*0018*/ 	.byte	0x03, 0x5f
        /*001a*/ 	.short	0x0101


	//----- nvinfo : EIATTR_VRC_CTA_INIT_COUNT
	.align		4
        /*001c*/ 	.byte	0x02, 0x4a
	.zero		1
	.zero		1


	//----- nvinfo : EIATTR_SYSCALL_OFFSETS
	.align		4
        /*0020*/ 	.byte	0x04, 0x46
        /*0022*/ 	.short	(.L_12 - .L_11)


	//   ....[0]....
.L_11:
        /*0024*/ 	.word	0x00000080


	//----- nvinfo : EIATTR_EXIT_INSTR_OFFSETS
	.align		4
.L_12:
        /*0028*/ 	.byte	0x04, 0x1c
        /*002a*/ 	.short	(.L_14 - .L_13)


	//   ....[0]....
.L_13:
        /*002c*/ 	.word	0x00000090


	//----- nvinfo : EIATTR_SW_WAR
	.align		4
.L_14:
        /*0030*/ 	.byte	0x04, 0x36
        /*0032*/ 	.short	(.L_16 - .L_15)
.L_15:
        /*0034*/ 	.word	0x00000008
.L_16:


//--------------------- .nv.callgraph             --------------------------
	.section	.nv.callgraph,"",@"SHT_CUDA_CALLGRAPH"
	.align	4
	.sectionentsize	8
	.align		4
        /*0000*/ 	.word	0x00000000
	.align		4
        /*0004*/ 	.word	0xffffffff
	.align		4
        /*0008*/ 	.word	index@(_Z6kernelv)
	.align		4
        /*000c*/ 	.word	index@(vprintf)
	.align		4
        /*0010*/ 	.word	0x00000000
	.align		4
        /*0014*/ 	.word	0xfffffffe
	.align		4
        /*0018*/ 	.word	0x00000000
	.align		4
        /*001c*/ 	.word	0xfffffffd
	.align		4
        /*0020*/ 	.word	0x00000000
	.align		4
        /*0024*/ 	.word	0xfffffffc


//--------------------- .nv.constant4             --------------------------
	.section	.nv.constant4,"a",@progbits
	.align	8
	.align		8
.nv.constant4:
        /*0000*/ 	.dword	vprintf
	.align		8
        /*0008*/ 	.dword	$str


//--------------------- .text._Z6kernelv          --------------------------
	.section	.text._Z6kernelv,"ax",@progbits
	.align	128
        .global         _Z6kernelv
        .type           _Z6kernelv,@function
        .size           _Z6kernelv,(.L_x_2 - _Z6kernelv)
        .other          _Z6kernelv,@"STO_CUDA_ENTRY STV_DEFAULT"
_Z6kernelv:
.text._Z6kernelv:
[----:B------:R-:W0:Y:S01]  /*0000*/  LDC R1, c[0x0][0x37c] ;  /* 0x0000df00ff017b82 */ /* 0x000e220000000800 */
[----:B------:R-:W-:Y:S01]  /*0010*/  MOV R0, 0x0 ;  /* 0x0000000000007802 */ /* 0x000fe20000000f00 */
[----:B------:R-:W1:Y:S01]  /*0020*/  LDCU.64 UR4, c[0x4][0x8] ;  /* 0x01000100ff0477ac */ /* 0x000e620008000a00 */
[----:B------:R-:W-:-:S05]  /*0030*/  CS2R R6, SRZ ;  /* 0x0000000000067805 */ /* 0x000fca000001ff00 */
[----:B------:R2:W3:Y:S01]  /*0040*/  LDC.64 R2, c[0x4][R0] ;  /* 0x0100000000027b82 */ /* 0x0004e20000000a00 */
[----:B-1----:R-:W-:Y:S02]  /*0050*/  IMAD.U32 R4, RZ, RZ, UR4 ;  /* 0x00000004ff047e24 */ /* 0x002fe4000f8e00ff */
[----:B--2---:R-:W-:-:S07]  /*0060*/  IMAD.U32 R5, RZ, RZ, UR5 ;  /* 0x00000005ff057e24 */ /* 0x004fce000f8e00ff */
[----:B------:R-:W-:-:S07]  /*0070*/  LEPC R20, `(.L_x_0) ;  /* 0x000000001014794e */ /* 0x000fce0000000000 */
[----:B0--3--:R-:W-:Y:S05]  /*0080*/  CALL.ABS.NOINC R2 ;  /* 0x0000000002007343 */ /* 0x009fea0003c00000 */
.L_x_0:
[----:B------:R-:W-:Y:S05]  /*0090*/  EXIT ;  /* 0x000000000000794d */ /* 0x000fea0003800000 */
.L_x_1:
[----:B------:R-:W-:-:S00]  /*00a0*/  BRA `(.L_x_1) ;  /* 0xfffffffc00fc7947 */ /* 0x000fc0000383ffff */
[----:B------:R-:W-:-:S00]  /*00b0*/  NOP ;  /* 0x0000000000007918 */ /* 0x000fc00000000000 */
        /* <DEDUP_REMOVED lines=12> */
.L_x_2:


//--------------------- .nv.global.init           --------------------------
	.section	.nv.global.init,"aw",@progbits
.nv.global.init:
	.type		$str,@object
	.size		$str,(.L_0 - $str)
$str:
        /*0000*/ 	.byte	0x68, 0x65, 0x6c, 0x6c, 0x6f, 0x20, 0x77, 0x6f, 0x72, 0x6c, 0x64, 0x20, 0x67, 0x70, 0x75, 0x20
        /*0010*/ 	.byte	0x0a, 0x00
.L_0:


//--------------------- .nv.shared.reserved.0     --------------------------
	.section	.nv.shared.reserved.0,"aw",@nobits
	.weak		__nv_reservedSMEM_offset_0_alias
	.size		__nv_reservedSMEM_offset_0_alias, 0, 64
	.other		__nv_reservedSMEM_offset_0_alias,@"STO_CUDA_RESERVED_SHARED STV_DEFAULT"
__nv_reservedSMEM_offset_0_alias:
	.zero		0
	.zero		64


//--------------------- .nv.constant0._Z6kernelv  --------------------------
	.section	.nv.constant0._Z6kernelv,"a",@progbits
	.sectionflags	@""
	.align	4
.nv.constant0._Z6kernelv:
	.zero		896


//--------------------- SYMBOLS --------------------------

	.type		.nv.reservedSmem.offset0,@object
	.size		.nv.reservedSmem.offset0,0x4
	.type		vprintf,@function
